//
// Generated by NVIDIA NVVM Compiler
//
// Compiler Build ID: CL-36424714
// Cuda compilation tools, release 13.0, V13.0.88
// Based on NVVM 20.0.0
//

.version 9.0
.target sm_100
.address_size 64

	// .globl	relaxKernel

.visible .entry relaxKernel(
	.param .u64 .ptr .align 1 relaxKernel_param_0,
	.param .u32 relaxKernel_param_1,
	.param .u32 relaxKernel_param_2,
	.param .f64 relaxKernel_param_3,
	.param .u64 .ptr .align 1 relaxKernel_param_4,
	.param .u32 relaxKernel_param_5
)
{
	.reg .pred 	%p<14>;
	.reg .b16 	%rs<2>;
	.reg .b32 	%r<21>;
	.reg .b64 	%rd<11>;
	.reg .b64 	%fd<13>;

	ld.param.u64 	%rd2, [relaxKernel_param_0];
	ld.param.u32 	%r6, [relaxKernel_param_1];
	ld.param.u32 	%r5, [relaxKernel_param_2];
	ld.param.f64 	%fd2, [relaxKernel_param_3];
	ld.param.u64 	%rd3, [relaxKernel_param_4];
	ld.param.u32 	%r7, [relaxKernel_param_5];
	mov.u32 	%r9, %ctaid.x;
	mov.u32 	%r10, %ntid.x;
	mov.u32 	%r11, %tid.x;
	mad.lo.s32 	%r12, %r9, %r10, %r11;
	mov.u32 	%r13, %ctaid.y;
	mov.u32 	%r14, %ntid.y;
	mov.u32 	%r15, %tid.y;
	mad.lo.s32 	%r16, %r13, %r14, %r15;
	mad.lo.s32 	%r3, %r6, %r16, %r12;
	setp.lt.s32 	%p1, %r12, 1;
	setp.eq.s32 	%p2, %r16, 0;
	or.pred  	%p3, %p1, %p2;
	add.s32 	%r17, %r6, -1;
	setp.ge.s32 	%p4, %r12, %r17;
	or.pred  	%p5, %p3, %p4;
	setp.ge.s32 	%p6, %r16, %r17;
	or.pred  	%p7, %p5, %p6;
	setp.lt.s32 	%p8, %r3, %r6;
	or.pred  	%p9, %p7, %p8;
	add.s32 	%r18, %r3, %r6;
	setp.ge.s32 	%p10, %r18, %r7;
	or.pred  	%p11, %p9, %p10;
	@%p11 bra 	$L__BB0_5;
	min.s32 	%r19, %r12, %r16;
	setp.ge.s32 	%p12, %r19, %r5;
	@%p12 bra 	$L__BB0_5;
	cvta.to.global.u64 	%rd4, %rd2;
	mul.wide.s32 	%rd5, %r3, 8;
	add.s64 	%rd1, %rd4, %rd5;
	ld.global.f64 	%fd3, [%rd1];
	ld.global.f64 	%fd4, [%rd1+-8];
	ld.global.f64 	%fd5, [%rd1+8];
	add.f64 	%fd6, %fd4, %fd5;
	sub.s32 	%r20, %r3, %r6;
	mul.wide.s32 	%rd6, %r20, 8;
	add.s64 	%rd7, %rd4, %rd6;
	ld.global.f64 	%fd7, [%rd7];
	add.f64 	%fd8, %fd6, %fd7;
	mul.wide.s32 	%rd8, %r6, 8;
	add.s64 	%rd9, %rd1, %rd8;
	ld.global.f64 	%fd9, [%rd9];
	add.f64 	%fd10, %fd8, %fd9;
	mul.f64 	%fd1, %fd10, 0d3FD0000000000000;
	sub.f64 	%fd11, %fd1, %fd3;
	abs.f64 	%fd12, %fd11;
	setp.leu.f64 	%p13, %fd12, %fd2;
	@%p13 bra 	$L__BB0_4;
	cvta.to.global.u64 	%rd10, %rd3;
	mov.b16 	%rs1, 0;
	st.global.u8 	[%rd10], %rs1;
$L__BB0_4:
	st.global.f64 	[%rd1], %fd1;
$L__BB0_5:
	ret;

}


// ===== COMPILED SASS (sm_100) =====

	.target	sm_100

	.elftype	@"ET_EXEC"


//--------------------- .note.nv.tkinfo           --------------------------
	.section	.note.nv.tkinfo,"",@"SHT_NOTE"
	.sectionflags	@"SHF_NOTE_NV_TKINFO"
	.tkinfo
        /*0018*/ 	.word	0x00000002
        /*0030*/ 	.string	""
        /*0030*/ 	.string	"ptxas"
        /*0030*/ 	.string	"Cuda compilation tools, release 13.0, V13.0.88"
        /*0030*/ 	.string	"Build cuda_13.0.r13.0/compiler.36424714_0"
        /*0030*/ 	.string	"-arch sm_100 -m 64 "



//--------------------- .note.nv.cuinfo           --------------------------
	.section	.note.nv.cuinfo,"",@"SHT_NOTE"
	.sectionflags	@"SHF_NOTE_NV_CUINFO"
        /*0018*/ 	.short	0x0002
        /*001a*/ 	.short	0x0064
        /*001c*/ 	.short	0x0082
	.zero		2


//--------------------- .nv.info                  --------------------------
	.section	.nv.info,"",@"SHT_CUDA_INFO"
	.align	4


	//----- nvinfo : EIATTR_REGCOUNT
	.align		4
        /*0000*/ 	.byte	0x04, 0x2f
        /*0002*/ 	.short	(.L_1 - .L_0)
	.align		4
.L_0:
        /*0004*/ 	.word	index@(relaxKernel)
        /*0008*/ 	.word	0x00000010


	//----- nvinfo : EIATTR_FRAME_SIZE
	.align		4
.L_1:
        /*000c*/ 	.byte	0x04, 0x11
        /*000e*/ 	.short	(.L_3 - .L_2)
	.align		4
.L_2:
        /*0010*/ 	.word	index@(relaxKernel)
        /*0014*/ 	.word	0x00000000


	//----- nvinfo : EIATTR_MIN_STACK_SIZE
	.align		4
.L_3:
        /*0018*/ 	.byte	0x04, 0x12
        /*001a*/ 	.short	(.L_5 - .L_4)
	.align		4
.L_4:
        /*001c*/ 	.word	index@(relaxKernel)
        /*0020*/ 	.word	0x00000000
.L_5:


//--------------------- .nv.compat                --------------------------
	.section	.nv.compat,"",@"SHT_CUDA_COMPAT_INFO"
	.align	4
        /*0000*/ 	.byte	0x02, 0x09, 0x00, 0x00, 0x02, 0x02, 0x01, 0x00, 0x02, 0x05, 0x05, 0x00, 0x03, 0x07, 0x01, 0x01
        /*0010*/ 	.byte	0x02, 0x03, 0x00, 0x00, 0x02, 0x06, 0x01, 0x00, 0x04, 0x0b, 0x08, 0x00, 0x01, 0x00, 0x00, 0x00
        /*0020*/ 	.byte	0x00, 0x00, 0x00, 0x00


//--------------------- .nv.info.relaxKernel      --------------------------
	.section	.nv.info.relaxKernel,"",@"SHT_CUDA_INFO"
	.sectionflags	@""
	.align	4


	//----- nvinfo : EIATTR_CUDA_API_VERSION
	.align		4
        /*0000*/ 	.byte	0x04, 0x37
        /*0002*/ 	.short	(.L_7 - .L_6)
.L_6:
        /*0004*/ 	.word	0x00000082


	//----- nvinfo : EIATTR_KPARAM_INFO
	.align		4
.L_7:
        /*0008*/ 	.byte	0x04, 0x17
        /*000a*/ 	.short	(.L_9 - .L_8)
.L_8:
        /*000c*/ 	.word	0x00000000
        /*0010*/ 	.short	0x0005
        /*0012*/ 	.short	0x0020
        /*0014*/ 	.byte	0x00, 0xf0, 0x11, 0x00


	//----- nvinfo : EIATTR_KPARAM_INFO
	.align		4
.L_9:
        /*0018*/ 	.byte	0x04, 0x17
        /*001a*/ 	.short	(.L_11 - .L_10)
.L_10:
        /*001c*/ 	.word	0x00000000
        /*0020*/ 	.short	0x0004
        /*0022*/ 	.short	0x0018
        /*0024*/ 	.byte	0x00, 0xf5, 0x21, 0x00


	//----- nvinfo : EIATTR_KPARAM_INFO
	.align		4
.L_11:
        /*0028*/ 	.byte	0x04, 0x17
        /*002a*/ 	.short	(.L_13 - .L_12)
.L_12:
        /*002c*/ 	.word	0x00000000
        /*0030*/ 	.short	0x0003
        /*0032*/ 	.short	0x0010
        /*0034*/ 	.byte	0x00, 0xf0, 0x21, 0x00


	//----- nvinfo : EIATTR_KPARAM_INFO
	.align		4
.L_13:
        /*0038*/ 	.byte	0x04, 0x17
        /*003a*/ 	.short	(.L_15 - .L_14)
.L_14:
        /*003c*/ 	.word	0x00000000
        /*0040*/ 	.short	0x0002
        /*0042*/ 	.short	0x000c
        /*0044*/ 	.byte	0x00, 0xf0, 0x11, 0x00


	//----- nvinfo : EIATTR_KPARAM_INFO
	.align		4
.L_15:
        /*0048*/ 	.byte	0x04, 0x17
        /*004a*/ 	.short	(.L_17 - .L_16)
.L_16:
        /*004c*/ 	.word	0x00000000
        /*0050*/ 	.short	0x0001
        /*0052*/ 	.short	0x0008
        /*0054*/ 	.byte	0x00, 0xf0, 0x11, 0x00


	//----- nvinfo : EIATTR_KPARAM_INFO
	.align		4
.L_17:
        /*0058*/ 	.byte	0x04, 0x17
        /*005a*/ 	.short	(.L_19 - .L_18)
.L_18:
        /*005c*/ 	.word	0x00000000
        /*0060*/ 	.short	0x0000
        /*0062*/ 	.short	0x0000
        /*0064*/ 	.byte	0x00, 0xf5, 0x21, 0x00


	//----- nvinfo : EIATTR_SPARSE_MMA_MASK
	.align		4
.L_19:
        /*0068*/ 	.byte	0x03, 0x50
        /*006a*/ 	.short	0x0000


	//----- nvinfo : EIATTR_MAXREG_COUNT
	.align		4
        /*006c*/ 	.byte	0x03, 0x1b
        /*006e*/ 	.short	0x00ff


	//----- nvinfo : EIATTR_MERCURY_ISA_VERSION
	.align		4
        /*0070*/ 	.byte	0x03, 0x5f
        /*0072*/ 	.short	0x0101


	//----- nvinfo : EIATTR_VRC_CTA_INIT_COUNT
	.align		4
        /*0074*/ 	.byte	0x02, 0x4a
	.zero		1
	.zero		1


	//----- nvinfo : EIATTR_EXIT_INSTR_OFFSETS
	.align		4
        /*0078*/ 	.byte	0x04, 0x1c
        /*007a*/ 	.short	(.L_21 - .L_20)


	//   ....[0]....
.L_20:
        /*007c*/ 	.word	0x00000140


	//   ....[1]....
        /*0080*/ 	.word	0x00000180


	//   ....[2]....
        /*0084*/ 	.word	0x000002e0


	//----- nvinfo : EIATTR_CBANK_PARAM_SIZE
	.align		4
.L_21:
        /*0088*/ 	.byte	0x03, 0x19
        /*008a*/ 	.short	0x0024


	//----- nvinfo : EIATTR_PARAM_CBANK
	.align		4
        /*008c*/ 	.byte	0x04, 0x0a
        /*008e*/ 	.short	(.L_23 - .L_22)
	.align		4
.L_22:
        /*0090*/ 	.word	index@(.nv.constant0.relaxKernel)
        /*0094*/ 	.short	0x0380
        /*0096*/ 	.short	0x0024


	//----- nvinfo : EIATTR_SW_WAR
	.align		4
.L_23:
        /*0098*/ 	.byte	0x04, 0x36
        /*009a*/ 	.short	(.L_25 - .L_24)
.L_24:
        /*009c*/ 	.word	0x00000008
.L_25:


//--------------------- .nv.callgraph             --------------------------
	.section	.nv.callgraph,"",@"SHT_CUDA_CALLGRAPH"
	.align	4
	.sectionentsize	8
	.align		4
        /*0000*/ 	.word	0x00000000
	.align		4
        /*0004*/ 	.word	0xffffffff
	.align		4
        /*0008*/ 	.word	0x00000000
	.align		4
        /*000c*/ 	.word	0xfffffffe
	.align		4
        /*0010*/ 	.word	0x00000000
	.align		4
        /*0014*/ 	.word	0xfffffffd
	.align		4
        /*0018*/ 	.word	0x00000000
	.align		4
        /*001c*/ 	.word	0xfffffffc


//--------------------- .text.relaxKernel         --------------------------
	.section	.text.relaxKernel,"ax",@progbits
	.align	128
        .global         relaxKernel
        .type           relaxKernel,@function
        .size           relaxKernel,(.L_x_1 - relaxKernel)
        .other          relaxKernel,@"STO_CUDA_ENTRY STV_DEFAULT"
relaxKernel:
.text.relaxKernel:
[----:B------:R-:W-:Y:S01]  /*0000*/  LDC R1, c[0x0][0x37c] ;  /* 0x0000df00ff017b82 */ /* 0x000fe20000000800 */
[----:B------:R-:W0:Y:S07]  /*0010*/  S2R R2, SR_TID.Y ;  /* 0x0000000000027919 */ /* 0x000e2e0000002200 */
[----:B------:R-:W1:Y:S01]  /*0020*/  LDC R0, c[0x0][0x360] ;  /* 0x0000d800ff007b82 */ /* 0x000e620000000800 */
[----:B------:R-:W1:Y:S07]  /*0030*/  S2R R5, SR_TID.X ;  /* 0x0000000000057919 */ /* 0x000e6e0000002100 */
[----:B------:R-:W0:Y:S08]  /*0040*/  S2UR UR5, SR_CTAID.Y ;  /* 0x00000000000579c3 */ /* 0x000e300000002600 */
[----:B------:R-:W0:Y:S08]  /*0050*/  LDC R3, c[0x0][0x364] ;  /* 0x0000d900ff037b82 */ /* 0x000e300000000800 */
[----:B------:R-:W1:Y:S08]  /*0060*/  S2UR UR4, SR_CTAID.X ;  /* 0x00000000000479c3 */ /* 0x000e700000002500 */
[----:B------:R-:W2:Y:S01]  /*0070*/  LDC R12, c[0x0][0x388] ;  /* 0x0000e200ff0c7b82 */ /* 0x000ea20000000800 */
[----:B0-----:R-:W-:-:S05]  /*0080*/  IMAD R3, R3, UR5, R2 ;  /* 0x0000000503037c24 */ /* 0x001fca000f8e0202 */
[C---:B------:R-:W-:Y:S01]  /*0090*/  ISETP.NE.AND P0, PT, R3.reuse, RZ, PT ;  /* 0x000000ff0300720c */ /* 0x040fe20003f05270 */
[----:B-1----:R-:W-:Y:S01]  /*00a0*/  IMAD R0, R0, UR4, R5 ;  /* 0x0000000400007c24 */ /* 0x002fe2000f8e0205 */
[----:B------:R-:W0:Y:S04]  /*00b0*/  LDCU UR4, c[0x0][0x3a0] ;  /* 0x00007400ff0477ac */ /* 0x000e280008000800 */
[----:B------:R-:W-:Y:S01]  /*00c0*/  ISETP.LT.OR P0, PT, R0, 0x1, !P0 ;  /* 0x000000010000780c */ /* 0x000fe20004701670 */
[----:B--2---:R-:W-:Y:S02]  /*00d0*/  VIADD R2, R12, 0xffffffff ;  /* 0xffffffff0c027836 */ /* 0x004fe40000000000 */
[----:B------:R-:W-:-:S03]  /*00e0*/  IMAD R5, R3, R12, R0 ;  /* 0x0000000c03057224 */ /* 0x000fc600078e0200 */
[----:B------:R-:W-:-:S04]  /*00f0*/  ISETP.GE.OR P0, PT, R0, R2, P0 ;  /* 0x000000020000720c */ /* 0x000fc80000706670 */
[----:B------:R-:W-:Y:S02]  /*0100*/  ISETP.GE.OR P0, PT, R3, R2, P0 ;  /* 0x000000020300720c */ /* 0x000fe40000706670 */
[CC--:B------:R-:W-:Y:S02]  /*0110*/  IADD3 R2, PT, PT, R5.reuse, R12.reuse, RZ ;  /* 0x0000000c05027210 */ /* 0x0c0fe40007ffe0ff */
[----:B------:R-:W-:-:S04]  /*0120*/  ISETP.LT.OR P0, PT, R5, R12, P0 ;  /* 0x0000000c0500720c */ /* 0x000fc80000701670 */
[----:B0-----:R-:W-:-:S13]  /*0130*/  ISETP.GE.OR P0, PT, R2, UR4, P0 ;  /* 0x0000000402007c0c */ /* 0x001fda0008706670 */
[----:B------:R-:W-:Y:S05]  /*0140*/  @P0 EXIT ;  /* 0x000000000000094d */ /* 0x000fea0003800000 */
[----:B------:R-:W0:Y:S01]  /*0150*/  LDCU UR4, c[0x0][0x38c] ;  /* 0x00007180ff0477ac */ /* 0x000e220008000800 */
[----:B------:R-:W-:-:S04]  /*0160*/  VIMNMX R0, PT, PT, R0, R3, PT ;  /* 0x0000000300007248 */ /* 0x000fc80003fe0100 */
[----:B0-----:R-:W-:-:S13]  /*0170*/  ISETP.GE.AND P0, PT, R0, UR4, PT ;  /* 0x0000000400007c0c */ /* 0x001fda000bf06270 */
[----:B------:R-:W-:Y:S05]  /*0180*/  @P0 EXIT ;  /* 0x000000000000094d */ /* 0x000fea0003800000 */
[----:B------:R-:W0:Y:S01]  /*0190*/  LDC.64 R10, c[0x0][0x380] ;  /* 0x0000e000ff0a7b82 */ /* 0x000e220000000a00 */
[----:B------:R-:W1:Y:S01]  /*01a0*/  LDCU.64 UR4, c[0x0][0x358] ;  /* 0x00006b00ff0477ac */ /* 0x000e620008000a00 */
[----:B------:R-:W2:Y:S01]  /*01b0*/  LDCU.64 UR6, c[0x0][0x390] ;  /* 0x00007200ff0677ac */ /* 0x000ea20008000a00 */
[----:B0-----:R-:W-:-:S04]  /*01c0*/  IMAD.WIDE R2, R5, 0x8, R10 ;  /* 0x0000000805027825 */ /* 0x001fc800078e020a */
[----:B------:R-:W-:Y:S01]  /*01d0*/  IMAD.IADD R5, R5, 0x1, -R12 ;  /* 0x0000000105057824 */ /* 0x000fe200078e0a0c */
[----:B-1----:R-:W3:Y:S04]  /*01e0*/  LDG.E.64 R6, desc[UR4][R2.64+-0x8] ;  /* 0xfffff80402067981 */ /* 0x002ee8000c1e1b00 */
[----:B------:R-:W3:Y:S01]  /*01f0*/  LDG.E.64 R8, desc[UR4][R2.64+0x8] ;  /* 0x0000080402087981 */ /* 0x000ee2000c1e1b00 */
[----:B------:R-:W-:-:S03]  /*0200*/  IMAD.WIDE R10, R5, 0x8, R10 ;  /* 0x00000008050a7825 */ /* 0x000fc600078e020a */
[----:B------:R-:W4:Y:S01]  /*0210*/  LDG.E.64 R4, desc[UR4][R2.64] ;  /* 0x0000000402047981 */ /* 0x000f22000c1e1b00 */
[----:B------:R-:W-:-:S03]  /*0220*/  IMAD.WIDE R12, R12, 0x8, R2 ;  /* 0x000000080c0c7825 */ /* 0x000fc600078e0202 */
[----:B------:R-:W5:Y:S04]  /*0230*/  LDG.E.64 R10, desc[UR4][R10.64] ;  /* 0x000000040a0a7981 */ /* 0x000f68000c1e1b00 */
[----:B------:R-:W2:Y:S01]  /*0240*/  LDG.E.64 R12, desc[UR4][R12.64] ;  /* 0x000000040c0c7981 */ /* 0x000ea2000c1e1b00 */
[----:B---3--:R-:W-:-:S08]  /*0250*/  DADD R6, R6, R8 ;  /* 0x0000000006067229 */ /* 0x008fd00000000008 */
[----:B-----5:R-:W-:-:S08]  /*0260*/  DADD R6, R6, R10 ;  /* 0x0000000006067229 */ /* 0x020fd0000000000a */
[----:B--2---:R-:W-:-:S08]  /*0270*/  DADD R6, R6, R12 ;  /* 0x0000000006067229 */ /* 0x004fd0000000000c */
[----:B------:R-:W-:-:S08]  /*0280*/  DMUL R6, R6, 0.25 ;  /* 0x3fd0000006067828 */ /* 0x000fd00000000000 */
[----:B----4-:R-:W-:-:S08]  /*0290*/  DADD R4, -R4, R6 ;  /* 0x0000000004047229 */ /* 0x010fd00000000106 */
[----:B------:R-:W-:-:S14]  /*02a0*/  DSETP.GT.AND P0, PT, |R4|, UR6, PT ;  /* 0x0000000604007e2a */ /* 0x000fdc000bf04200 */
[----:B------:R-:W0:Y:S02]  /*02b0*/  @P0 LDC.64 R4, c[0x0][0x398] ;  /* 0x0000e600ff040b82 */ /* 0x000e240000000a00 */
[----:B0-----:R-:W-:Y:S04]  /*02c0*/  @P0 STG.E.U8 desc[UR4][R4.64], RZ ;  /* 0x000000ff04000986 */ /* 0x001fe8000c101104 */
[----:B------:R-:W-:Y:S01]  /*02d0*/  STG.E.64 desc[UR4][R2.64], R6 ;  /* 0x0000000602007986 */ /* 0x000fe2000c101b04 */
[----:B------:R-:W-:Y:S05]  /*02e0*/  EXIT ;  /* 0x000000000000794d */ /* 0x000fea0003800000 */
.L_x_0:
[----:B------:R-:W-:-:S00]  /*02f0*/  BRA `(.L_x_0) ;  /* 0xfffffffc00fc7947 */ /* 0x000fc0000383ffff */
[----:B------:R-:W-:-:S00]  /*0300*/  NOP ;  /* 0x0000000000007918 */ /* 0x000fc00000000000 */
[----:B------:R-:W-:-:S00]  /*0310*/  NOP ;  /* 0x0000000000007918 */ /* 0x000fc00000000000 */
[----:B------:R-:W-:-:S00]  /*0320*/  NOP ;  /* 0x0000000000007918 */ /* 0x000fc00000000000 */
[----:B------:R-:W-:-:S00]  /*0330*/  NOP ;  /* 0x0000000000007918 */ /* 0x000fc00000000000 */
[----:B------:R-:W-:-:S00]  /*0340*/  NOP ;  /* 0x0000000000007918 */ /* 0x000fc00000000000 */
[----:B------:R-:W-:-:S00]  /*0350*/  NOP ;  /* 0x0000000000007918 */ /* 0x000fc00000000000 */
[----:B------:R-:W-:-:S00]  /*0360*/  NOP ;  /* 0x0000000000007918 */ /* 0x000fc00000000000 */
[----:B------:R-:W-:-:S00]  /*0370*/  NOP ;  /* 0x0000000000007918 */ /* 0x000fc00000000000 */
.L_x_1:


//--------------------- .nv.shared.reserved.0     --------------------------
	.section	.nv.shared.reserved.0,"aw",@nobits
	.weak		__nv_reservedSMEM_offset_0_alias
	.size		__nv_reservedSMEM_offset_0_alias, 0, 64
	.other		__nv_reservedSMEM_offset_0_alias,@"STO_CUDA_RESERVED_SHARED STV_DEFAULT"
__nv_reservedSMEM_offset_0_alias:
	.zero		0
	.zero		64


//--------------------- .nv.constant0.relaxKernel --------------------------
	.section	.nv.constant0.relaxKernel,"a",@progbits
	.sectionflags	@""
	.align	4
.nv.constant0.relaxKernel:
	.zero		932


//--------------------- SYMBOLS --------------------------

	.type		.nv.reservedSmem.offset0,@object
	.size		.nv.reservedSmem.offset0,0x4
